	.headerflags	@"EF_CUDA_TEXMODE_UNIFIED EF_CUDA_64BIT_ADDRESS EF_CUDA_ACCELERATORS EF_CUDA_SM90 EF_CUDA_VIRTUAL_SM(EF_CUDA_SM90)"
	.elftype	@"ET_EXEC"


//--------------------- .nv.info                  --------------------------
	.section	.nv.info,"",@"SHT_CUDA_INFO"
	.align	4


	//----- nvinfo : EIATTR_REGCOUNT
	.align		4
        /*0000*/ 	.byte	0x04, 0x2f
        /*0002*/ 	.short	(.L_1 - .L_0)
	.align		4
.L_0:
        /*0004*/ 	.word	index@(triton_poi_fused_convolution_14)
        /*0008*/ 	.word	0x00000018


	//----- nvinfo : EIATTR_MIN_STACK_SIZE
	.align		4
.L_1:
        /*000c*/ 	.byte	0x04, 0x12
        /*000e*/ 	.short	(.L_3 - .L_2)
	.align		4
.L_2:
        /*0010*/ 	.word	index@(triton_poi_fused_convolution_14)
        /*0014*/ 	.word	0x00000000


	//----- nvinfo : EIATTR_FRAME_SIZE
	.align		4
.L_3:
        /*0018*/ 	.byte	0x04, 0x11
        /*001a*/ 	.short	(.L_5 - .L_4)
	.align		4
.L_4:
        /*001c*/ 	.word	index@(triton_poi_fused_convolution_14)
        /*0020*/ 	.word	0x00000000


	//----- nvinfo : EIATTR_MIN_STACK_SIZE
	.align		4
.L_5:
        /*0024*/ 	.byte	0x04, 0x12
        /*0026*/ 	.short	(.L_7 - .L_6)
	.align		4
.L_6:
        /*0028*/ 	.word	index@(triton_poi_fused_convolution_14)
        /*002c*/ 	.word	0x00000000
.L_7:


//--------------------- .nv.info.triton_poi_fused_convolution_14 --------------------------
	.section	.nv.info.triton_poi_fused_convolution_14,"",@"SHT_CUDA_INFO"
	.sectionflags	@""
	.align	4


	//----- nvinfo : EIATTR_CUDA_API_VERSION
	.align		4
        /*0000*/ 	.byte	0x04, 0x37
        /*0002*/ 	.short	(.L_9 - .L_8)
.L_8:
        /*0004*/ 	.word	0x0000007c


	//----- nvinfo : EIATTR_KPARAM_INFO
	.align		4
.L_9:
        /*0008*/ 	.byte	0x04, 0x17
        /*000a*/ 	.short	(.L_11 - .L_10)
.L_10:
        /*000c*/ 	.word	0x00000000
        /*0010*/ 	.short	0x0004
        /*0012*/ 	.short	0x001c
        /*0014*/ 	.byte	0x00, 0xf0, 0x11, 0x00


	//----- nvinfo : EIATTR_KPARAM_INFO
	.align		4
.L_11:
        /*0018*/ 	.byte	0x04, 0x17
        /*001a*/ 	.short	(.L_13 - .L_12)
.L_12:
        /*001c*/ 	.word	0x00000000
        /*0020*/ 	.short	0x0003
        /*0022*/ 	.short	0x0018
        /*0024*/ 	.byte	0x00, 0xf0, 0x11, 0x00


	//----- nvinfo : EIATTR_KPARAM_INFO
	.align		4
.L_13:
        /*0028*/ 	.byte	0x04, 0x17
        /*002a*/ 	.short	(.L_15 - .L_14)
.L_14:
        /*002c*/ 	.word	0x00000000
        /*0030*/ 	.short	0x0002
        /*0032*/ 	.short	0x0010
        /*0034*/ 	.byte	0x00, 0xf4, 0x21, 0x00


	//----- nvinfo : EIATTR_KPARAM_INFO
	.align		4
.L_15:
        /*0038*/ 	.byte	0x04, 0x17
        /*003a*/ 	.short	(.L_17 - .L_16)
.L_16:
        /*003c*/ 	.word	0x00000000
        /*0040*/ 	.short	0x0001
        /*0042*/ 	.short	0x0008
        /*0044*/ 	.byte	0x00, 0xf4, 0x21, 0x00


	//----- nvinfo : EIATTR_KPARAM_INFO
	.align		4
.L_17:
        /*0048*/ 	.byte	0x04, 0x17
        /*004a*/ 	.short	(.L_19 - .L_18)
.L_18:
        /*004c*/ 	.word	0x00000000
        /*0050*/ 	.short	0x0000
        /*0052*/ 	.short	0x0000
        /*0054*/ 	.byte	0x00, 0xf4, 0x21, 0x00


	//----- nvinfo : EIATTR_SPARSE_MMA_MASK
	.align		4
.L_19:
        /*0058*/ 	.byte	0x03, 0x50
        /*005a*/ 	.short	0x0000


	//----- nvinfo : EIATTR_MAXREG_COUNT
	.align		4
        /*005c*/ 	.byte	0x03, 0x1b
        /*005e*/ 	.short	0x00ff


	//----- nvinfo : EIATTR_EXIT_INSTR_OFFSETS
	.align		4
        /*0060*/ 	.byte	0x04, 0x1c
        /*0062*/ 	.short	(.L_21 - .L_20)


	//   ....[0]....
.L_20:
        /*0064*/ 	.word	0x00000440


	//   ....[1]....
        /*0068*/ 	.word	0x00000460


	//----- nvinfo : EIATTR_REQNTID
	.align		4
.L_21:
        /*006c*/ 	.byte	0x04, 0x10
        /*006e*/ 	.short	(.L_23 - .L_22)
.L_22:
        /*0070*/ 	.word	0x00000080
        /*0074*/ 	.word	0x00000001
        /*0078*/ 	.word	0x00000001


	//----- nvinfo : EIATTR_CBANK_PARAM_SIZE
	.align		4
.L_23:
        /*007c*/ 	.byte	0x03, 0x19
        /*007e*/ 	.short	0x0020


	//----- nvinfo : EIATTR_PARAM_CBANK
	.align		4
        /*0080*/ 	.byte	0x04, 0x0a
        /*0082*/ 	.short	(.L_25 - .L_24)
	.align		4
.L_24:
        /*0084*/ 	.word	index@(.nv.constant0.triton_poi_fused_convolution_14)
        /*0088*/ 	.short	0x0210
        /*008a*/ 	.short	0x0020


	//----- nvinfo : EIATTR_SW_WAR
	.align		4
.L_25:
        /*008c*/ 	.byte	0x04, 0x36
        /*008e*/ 	.short	(.L_27 - .L_26)
.L_26:
        /*0090*/ 	.word	0x00000008
.L_27:


//--------------------- .nv.callgraph             --------------------------
	.section	.nv.callgraph,"",@"SHT_CUDA_CALLGRAPH"
	.align	4
	.sectionentsize	8
	.align		4
        /*0000*/ 	.word	0x00000000
	.align		4
        /*0004*/ 	.word	0xffffffff
	.align		4
        /*0008*/ 	.word	0x00000000
	.align		4
        /*000c*/ 	.word	0xfffffffe
	.align		4
        /*0010*/ 	.word	0x00000000
	.align		4
        /*0014*/ 	.word	0xfffffffd
	.align		4
        /*0018*/ 	.word	0x00000000
	.align		4
        /*001c*/ 	.word	0xfffffffc


//--------------------- .text.triton_poi_fused_convolution_14 --------------------------
	.section	.text.triton_poi_fused_convolution_14,"ax",@progbits
	.sectionflags	@"SHF_BARRIERS=1"
	.align	128
        .global         triton_poi_fused_convolution_14
        .type           triton_poi_fused_convolution_14,@function
        .size           triton_poi_fused_convolution_14,(.L_x_1 - triton_poi_fused_convolution_14)
        .other          triton_poi_fused_convolution_14,@"STO_CUDA_ENTRY STV_DEFAULT"
triton_poi_fused_convolution_14:
.text.triton_poi_fused_convolution_14:
[----:B------:R-:W0:Y:S01]  /*0000*/  LDC R1, c[0x0][0x28] ;  /* 0x00000a00ff017b82 */ /* 0x000e220000000800 */
[----:B------:R-:W1:Y:S07]  /*0010*/  S2R R0, SR_TID.X ;  /* 0x0000000000007919 */ /* 0x000e6e0000002100 */
[----:B------:R-:W2:Y:S01]  /*0020*/  S2UR UR6, SR_CTAID.Y ;  /* 0x00000000000679c3 */ /* 0x000ea20000002600 */
[----:B------:R-:W-:Y:S02]  /*0030*/  CS2R R12, SRZ ;  /* 0x00000000000c7805 */ /* 0x000fe4000001ff00 */
[----:B------:R-:W-:Y:S01]  /*0040*/  CS2R R14, SRZ ;  /* 0x00000000000e7805 */ /* 0x000fe2000001ff00 */
[----:B------:R-:W3:Y:S01]  /*0050*/  S2R R2, SR_CTAID.X ;  /* 0x0000000000027919 */ /* 0x000ee20000002500 */
[----:B------:R-:W-:-:S03]  /*0060*/  CS2R R16, SRZ ;  /* 0x0000000000107805 */ /* 0x000fc6000001ff00 */
[----:B------:R-:W4:Y:S01]  /*0070*/  LDC.64 R6, c[0x0][0x210] ;  /* 0x00008400ff067b82 */ /* 0x000f220000000a00 */
[----:B------:R-:W-:Y:S01]  /*0080*/  ULDC.64 UR8, c[0x0][0x208] ;  /* 0x0000820000087ab9 */ /* 0x000fe20000000a00 */
[----:B--2---:R-:W-:Y:S01]  /*0090*/  USHF.L.U32 UR4, UR6, 0x2, URZ ;  /* 0x0000000206047899 */ /* 0x004fe2000800063f */
[----:B-1----:R-:W-:Y:S01]  /*00a0*/  IMAD.SHL.U32 R3, R0, 0x4, RZ ;  /* 0x0000000400037824 */ /* 0x002fe200078e00ff */
[----:B------:R-:W-:-:S04]  /*00b0*/  SHF.R.U32.HI R4, RZ, 0x6, R0 ;  /* 0x00000006ff047819 */ /* 0x000fc80000011600 */
[----:B------:R-:W-:Y:S02]  /*00c0*/  LOP3.LUT R5, R3, 0xfc, RZ, 0xc0, !PT ;  /* 0x000000fc03057812 */ /* 0x000fe400078ec0ff */
[----:B------:R-:W-:Y:S02]  /*00d0*/  SGXT.U32 R3, R4, 0x1 ;  /* 0x000000010403781a */ /* 0x000fe40000000000 */
[----:B---3--:R-:W-:Y:S02]  /*00e0*/  PRMT R5, R5, 0x6540, R2 ;  /* 0x0000654005057816 */ /* 0x008fe40000000002 */
[----:B------:R-:W-:Y:S02]  /*00f0*/  LOP3.LUT R4, R3, UR4, RZ, 0xfc, !PT ;  /* 0x0000000403047c12 */ /* 0x000fe4000f8efcff */
[----:B------:R-:W-:-:S03]  /*0100*/  ISETP.GE.AND P0, PT, R5, 0x100, PT ;  /* 0x000001000500780c */ /* 0x000fc60003f06270 */
[----:B------:R-:W-:Y:S01]  /*0110*/  IMAD R5, R4, 0x100, R5 ;  /* 0x0000010004057824 */ /* 0x000fe200078e0205 */
[----:B------:R-:W-:-:S03]  /*0120*/  CS2R R18, SRZ ;  /* 0x0000000000127805 */ /* 0x000fc6000001ff00 */
[C---:B------:R-:W-:Y:S02]  /*0130*/  VIADD R9, R5.reuse, 0x200 ;  /* 0x0000020005097836 */ /* 0x040fe40000000000 */
[----:B----4-:R-:W-:-:S04]  /*0140*/  IMAD.WIDE R4, R5, 0x4, R6 ;  /* 0x0000000405047825 */ /* 0x010fc800078e0206 */
[----:B------:R-:W-:Y:S01]  /*0150*/  IMAD.WIDE R6, R9, 0x4, R6 ;  /* 0x0000000409067825 */ /* 0x000fe200078e0206 */
[----:B------:R-:W2:Y:S04]  /*0160*/  @!P0 LDG.E.EL.128 R12, desc[UR8][R4.64] ;  /* 0x00000008040c8981 */ /* 0x000ea8000c2e1d00 */
[----:B------:R-:W3:Y:S01]  /*0170*/  @!P0 LDG.E.EL.128 R16, desc[UR8][R6.64] ;  /* 0x0000000806108981 */ /* 0x000ee2000c2e1d00 */
[----:B------:R-:W1:Y:S01]  /*0180*/  S2UR UR7, SR_CgaCtaId ;  /* 0x00000000000779c3 */ /* 0x000e620000008800 */
[----:B------:R-:W-:Y:S01]  /*0190*/  IMAD.SHL.U32 R8, R0, 0x10, RZ ;  /* 0x0000001000087824 */ /* 0x000fe200078e00ff */
[----:B------:R-:W-:-:S04]  /*01a0*/  UMOV UR5, 0x400 ;  /* 0x0000040000057882 */ /* 0x000fc80000000000 */
[----:B------:R-:W-:-:S04]  /*01b0*/  LOP3.LUT R8, R8, 0x3f0, RZ, 0xc0, !PT ;  /* 0x000003f008087812 */ /* 0x000fc800078ec0ff */
[----:B------:R-:W-:Y:S01]  /*01c0*/  LOP3.LUT R3, R8, R3, RZ, 0xfc, !PT ;  /* 0x0000000308037212 */ /* 0x000fe200078efcff */
[----:B-1----:R-:W-:-:S06]  /*01d0*/  UPRMT UR5, UR7, 0x654, UR5 ;  /* 0x0000065407057896 */ /* 0x002fcc0008000005 */
[----:B------:R-:W-:-:S05]  /*01e0*/  LEA R8, R8, UR5, 0x2 ;  /* 0x0000000508087c11 */ /* 0x000fca000f8e10ff */
[----:B------:R-:W-:Y:S02]  /*01f0*/  IMAD R20, R3, 0x4, R8 ;  /* 0x0000000403147824 */ /* 0x000fe400078e0208 */
[----:B------:R-:W-:-:S05]  /*0200*/  IMAD.SHL.U32 R3, R0, 0x20, RZ ;  /* 0x0000002000037824 */ /* 0x000fca00078e00ff */
[----:B------:R-:W-:Y:S02]  /*0210*/  LOP3.LUT R21, R3, 0xfe0, RZ, 0xc0, !PT ;  /* 0x00000fe003157812 */ /* 0x000fe400078ec0ff */
[----:B------:R-:W-:-:S04]  /*0220*/  LOP3.LUT R3, R0, 0x7f, RZ, 0xc0, !PT ;  /* 0x0000007f00037812 */ /* 0x000fc800078ec0ff */
[----:B------:R-:W-:-:S04]  /*0230*/  PRMT R3, R3, 0x6540, R2 ;  /* 0x0000654003037816 */ /* 0x000fc80000000002 */
[C---:B------:R-:W-:Y:S02]  /*0240*/  LOP3.LUT R0, R3.reuse, 0x80, RZ, 0xfc, !PT ;  /* 0x0000008003007812 */ /* 0x040fe400078efcff */
[----:B------:R-:W-:Y:S02]  /*0250*/  ISETP.GE.AND P0, PT, R3, 0x100, PT ;  /* 0x000001000300780c */ /* 0x000fe40003f06270 */
[----:B------:R-:W-:Y:S01]  /*0260*/  ISETP.GE.AND P1, PT, R0, 0x100, PT ;  /* 0x000001000000780c */ /* 0x000fe20003f26270 */
[----:B--2---:R-:W-:Y:S04]  /*0270*/  STS [R20], R12 ;  /* 0x0000000c14007388 */ /* 0x004fe80000000800 */
[----:B------:R1:W-:Y:S04]  /*0280*/  STS [R20+0x20], R13 ;  /* 0x0000200d14007388 */ /* 0x0003e80000000800 */
[----:B------:R-:W-:Y:S04]  /*0290*/  STS [R20+0x40], R14 ;  /* 0x0000400e14007388 */ /* 0x000fe80000000800 */
[----:B------:R2:W-:Y:S01]  /*02a0*/  STS [R20+0x60], R15 ;  /* 0x0000600f14007388 */ /* 0x0005e20000000800 */
[----:B-1----:R-:W1:Y:S03]  /*02b0*/  LDC.64 R12, c[0x0][0x220] ;  /* 0x00008800ff0c7b82 */ /* 0x002e660000000a00 */
[----:B---3--:R-:W-:Y:S04]  /*02c0*/  STS [R20+0x8], R16 ;  /* 0x0000081014007388 */ /* 0x008fe80000000800 */
[----:B------:R3:W-:Y:S01]  /*02d0*/  STS [R20+0x28], R17 ;  /* 0x0000281114007388 */ /* 0x0007e20000000800 */
[----:B--2---:R-:W2:Y:S03]  /*02e0*/  LDC.64 R14, c[0x0][0x218] ;  /* 0x00008600ff0e7b82 */ /* 0x004ea60000000a00 */
[----:B------:R-:W-:Y:S04]  /*02f0*/  STS [R20+0x48], R18 ;  /* 0x0000481214007388 */ /* 0x000fe80000000800 */
[----:B------:R4:W-:Y:S01]  /*0300*/  STS [R20+0x68], R19 ;  /* 0x0000681314007388 */ /* 0x0009e20000000800 */
[----:B------:R-:W-:Y:S06]  /*0310*/  BAR.SYNC.DEFER_BLOCKING 0x0 ;  /* 0x0000000000007b1d */ /* 0x000fec0000010000 */
[----:B------:R-:W5:Y:S04]  /*0320*/  LDS.128 R8, [R21+UR5] ;  /* 0x0000000515087984 */ /* 0x000f680008000c00 */
[----:B------:R-:W1:Y:S01]  /*0330*/  LDS.128 R4, [R21+UR5+0x1000] ;  /* 0x0010000515047984 */ /* 0x000e620008000c00 */
[----:B------:R-:W-:-:S04]  /*0340*/  USHF.R.S32.HI UR5, URZ, 0x1d, UR6 ;  /* 0x0000001d3f057899 */ /* 0x000fc80008011406 */
[----:B------:R-:W-:-:S04]  /*0350*/  USGXT UR5, UR5, 0x1 ;  /* 0x000000010505789a */ /* 0x000fc80008000200 */
[----:B------:R-:W-:-:S04]  /*0360*/  ULEA.HI UR5, UR5, UR4, URZ, 0x8 ;  /* 0x0000000405057291 */ /* 0x000fc8000f8f403f */
[----:B------:R-:W-:Y:S02]  /*0370*/  USHF.L.U32 UR6, UR5, 0x8, URZ ;  /* 0x0000000805067899 */ /* 0x000fe4000800063f */
[----:B------:R-:W-:Y:S02]  /*0380*/  ULOP3.LUT UR5, UR5, 0xffffff00, URZ, 0xc0, !UPT ;  /* 0xffffff0005057892 */ /* 0x000fe4000f8ec03f */
[----:B------:R-:W-:-:S04]  /*0390*/  ULOP3.LUT UR6, UR6, 0xffff0000, URZ, 0xc0, !UPT ;  /* 0xffff000006067892 */ /* 0x000fc8000f8ec03f */
[----:B------:R-:W-:-:S06]  /*03a0*/  UIADD3 UR5, UR6, UR4, -UR5 ;  /* 0x0000000406057290 */ /* 0x000fcc000fffe805 */
[----:B---3--:R-:W-:Y:S02]  /*03b0*/  LEA R17, R3, UR5, 0x8 ;  /* 0x0000000503117c11 */ /* 0x008fe4000f8e40ff */
[----:B----4-:R-:W-:-:S03]  /*03c0*/  LEA R19, R0, UR5, 0x8 ;  /* 0x0000000500137c11 */ /* 0x010fc6000f8e40ff */
[----:B--2---:R-:W-:-:S04]  /*03d0*/  IMAD.WIDE R2, R17, 0x4, R14 ;  /* 0x0000000411027825 */ /* 0x004fc800078e020e */
[----:B------:R-:W-:Y:S01]  /*03e0*/  IMAD.WIDE R14, R19, 0x4, R14 ;  /* 0x00000004130e7825 */ /* 0x000fe200078e020e */
[----:B-----5:R2:W-:Y:S03]  /*03f0*/  @!P0 STG.E.128 desc[UR8][R2.64], R8 ;  /* 0x0000000802008986 */ /* 0x0205e6000c101d08 */
[--C-:B-1----:R-:W-:Y:S01]  /*0400*/  IMAD.WIDE R16, R17, 0x4, R12.reuse ;  /* 0x0000000411107825 */ /* 0x102fe200078e020c */
[----:B0-----:R2:W-:Y:S03]  /*0410*/  @!P1 STG.E.128 desc[UR8][R14.64], R4 ;  /* 0x000000040e009986 */ /* 0x0015e6000c101d08 */
[----:B------:R-:W-:Y:S01]  /*0420*/  IMAD.WIDE R12, R19, 0x4, R12 ;  /* 0x00000004130c7825 */ /* 0x000fe200078e020c */
[----:B------:R2:W-:Y:S01]  /*0430*/  @!P0 STG.E.128 desc[UR8][R16.64], R8 ;  /* 0x0000000810008986 */ /* 0x0005e2000c101d08 */
[----:B------:R-:W-:Y:S05]  /*0440*/  @P1 EXIT ;  /* 0x000000000000194d */ /* 0x000fea0003800000 */
[----:B------:R-:W-:Y:S01]  /*0450*/  STG.E.128 desc[UR8][R12.64], R4 ;  /* 0x000000040c007986 */ /* 0x000fe2000c101d08 */
[----:B------:R-:W-:Y:S05]  /*0460*/  EXIT ;  /* 0x000000000000794d */ /* 0x000fea0003800000 */
.L_x_0:
[----:B------:R-:W-:-:S00]  /*0470*/  BRA `(.L_x_0) ;  /* 0xfffffffc00fc7947 */ /* 0x000fc0000383ffff */
[----:B------:R-:W-:-:S00]  /*0480*/  NOP ;  /* 0x0000000000007918 */ /* 0x000fc00000000000 */
[----:B------:R-:W-:-:S00]  /*0490*/  NOP ;  /* 0x0000000000007918 */ /* 0x000fc00000000000 */
[----:B------:R-:W-:-:S00]  /*04a0*/  NOP ;  /* 0x0000000000007918 */ /* 0x000fc00000000000 */
[----:B------:R-:W-:-:S00]  /*04b0*/  NOP ;  /* 0x0000000000007918 */ /* 0x000fc00000000000 */
[----:B------:R-:W-:-:S00]  /*04c0*/  NOP ;  /* 0x0000000000007918 */ /* 0x000fc00000000000 */
[----:B------:R-:W-:-:S00]  /*04d0*/  NOP ;  /* 0x0000000000007918 */ /* 0x000fc00000000000 */
[----:B------:R-:W-:-:S00]  /*04e0*/  NOP ;  /* 0x0000000000007918 */ /* 0x000fc00000000000 */
[----:B------:R-:W-:-:S00]  /*04f0*/  NOP ;  /* 0x0000000000007918 */ /* 0x000fc00000000000 */
.L_x_1:


//--------------------- .nv.shared.triton_poi_fused_convolution_14 --------------------------
	.section	.nv.shared.triton_poi_fused_convolution_14,"aw",@nobits
	.sectionflags	@""
	.align	16
	.zero		1024


//--------------------- .nv.constant0.triton_poi_fused_convolution_14 --------------------------
	.section	.nv.constant0.triton_poi_fused_convolution_14,"a",@progbits
	.sectionflags	@""
	.align	4
.nv.constant0.triton_poi_fused_convolution_14:
	.zero		560
